	.headerflags	@"EF_CUDA_TEXMODE_UNIFIED EF_CUDA_64BIT_ADDRESS EF_CUDA_ACCELERATORS EF_CUDA_SM90 EF_CUDA_VIRTUAL_SM(EF_CUDA_SM90)"
	.elftype	@"ET_EXEC"


//--------------------- .nv.info                  --------------------------
	.section	.nv.info,"",@"SHT_CUDA_INFO"
	.align	4


	//----- nvinfo : EIATTR_REGCOUNT
	.align		4
        /*0000*/ 	.byte	0x04, 0x2f
        /*0002*/ 	.short	(.L_3 - .L_2)
	.align		4
.L_2:
        /*0004*/ 	.word	index@(triton_poi_fused__native_batch_norm_legit_no_training_relu_9)
        /*0008*/ 	.word	0x00000030


	//----- nvinfo : EIATTR_MIN_STACK_SIZE
	.align		4
.L_3:
        /*000c*/ 	.byte	0x04, 0x12
        /*000e*/ 	.short	(.L_5 - .L_4)
	.align		4
.L_4:
        /*0010*/ 	.word	index@(triton_poi_fused__native_batch_norm_legit_no_training_relu_9)
        /*0014*/ 	.word	0x00000000


	//----- nvinfo : EIATTR_FRAME_SIZE
	.align		4
.L_5:
        /*0018*/ 	.byte	0x04, 0x11
        /*001a*/ 	.short	(.L_7 - .L_6)
	.align		4
.L_6:
        /*001c*/ 	.word	index@(triton_poi_fused__native_batch_norm_legit_no_training_relu_9)
        /*0020*/ 	.word	0x00000000


	//----- nvinfo : EIATTR_MIN_STACK_SIZE
	.align		4
.L_7:
        /*0024*/ 	.byte	0x04, 0x12
        /*0026*/ 	.short	(.L_9 - .L_8)
	.align		4
.L_8:
        /*0028*/ 	.word	index@(triton_poi_fused__native_batch_norm_legit_no_training_relu_9)
        /*002c*/ 	.word	0x00000000
.L_9:


//--------------------- .nv.info.triton_poi_fused__native_batch_norm_legit_no_training_relu_9 --------------------------
	.section	.nv.info.triton_poi_fused__native_batch_norm_legit_no_training_relu_9,"",@"SHT_CUDA_INFO"
	.sectionflags	@""
	.align	4


	//----- nvinfo : EIATTR_CUDA_API_VERSION
	.align		4
        /*0000*/ 	.byte	0x04, 0x37
        /*0002*/ 	.short	(.L_11 - .L_10)
.L_10:
        /*0004*/ 	.word	0x0000007c


	//----- nvinfo : EIATTR_KPARAM_INFO
	.align		4
.L_11:
        /*0008*/ 	.byte	0x04, 0x17
        /*000a*/ 	.short	(.L_13 - .L_12)
.L_12:
        /*000c*/ 	.word	0x00000000
        /*0010*/ 	.short	0x0006
        /*0012*/ 	.short	0x0030
        /*0014*/ 	.byte	0x00, 0xf0, 0x11, 0x00


	//----- nvinfo : EIATTR_KPARAM_INFO
	.align		4
.L_13:
        /*0018*/ 	.byte	0x04, 0x17
        /*001a*/ 	.short	(.L_15 - .L_14)
.L_14:
        /*001c*/ 	.word	0x00000000
        /*0020*/ 	.short	0x0005
        /*0022*/ 	.short	0x0028
        /*0024*/ 	.byte	0x00, 0xf4, 0x21, 0x00


	//----- nvinfo : EIATTR_KPARAM_INFO
	.align		4
.L_15:
        /*0028*/ 	.byte	0x04, 0x17
        /*002a*/ 	.short	(.L_17 - .L_16)
.L_16:
        /*002c*/ 	.word	0x00000000
        /*0030*/ 	.short	0x0004
        /*0032*/ 	.short	0x0020
        /*0034*/ 	.byte	0x00, 0xf4, 0x21, 0x00


	//----- nvinfo : EIATTR_KPARAM_INFO
	.align		4
.L_17:
        /*0038*/ 	.byte	0x04, 0x17
        /*003a*/ 	.short	(.L_19 - .L_18)
.L_18:
        /*003c*/ 	.word	0x00000000
        /*0040*/ 	.short	0x0003
        /*0042*/ 	.short	0x0018
        /*0044*/ 	.byte	0x00, 0xf4, 0x21, 0x00


	//----- nvinfo : EIATTR_KPARAM_INFO
	.align		4
.L_19:
        /*0048*/ 	.byte	0x04, 0x17
        /*004a*/ 	.short	(.L_21 - .L_20)
.L_20:
        /*004c*/ 	.word	0x00000000
        /*0050*/ 	.short	0x0002
        /*0052*/ 	.short	0x0010
        /*0054*/ 	.byte	0x00, 0xf4, 0x21, 0x00


	//----- nvinfo : EIATTR_KPARAM_INFO
	.align		4
.L_21:
        /*0058*/ 	.byte	0x04, 0x17
        /*005a*/ 	.short	(.L_23 - .L_22)
.L_22:
        /*005c*/ 	.word	0x00000000
        /*0060*/ 	.short	0x0001
        /*0062*/ 	.short	0x0008
        /*0064*/ 	.byte	0x00, 0xf4, 0x21, 0x00


	//----- nvinfo : EIATTR_KPARAM_INFO
	.align		4
.L_23:
        /*0068*/ 	.byte	0x04, 0x17
        /*006a*/ 	.short	(.L_25 - .L_24)
.L_24:
        /*006c*/ 	.word	0x00000000
        /*0070*/ 	.short	0x0000
        /*0072*/ 	.short	0x0000
        /*0074*/ 	.byte	0x00, 0xf4, 0x21, 0x00


	//----- nvinfo : EIATTR_SPARSE_MMA_MASK
	.align		4
.L_25:
        /*0078*/ 	.byte	0x03, 0x50
        /*007a*/ 	.short	0x0000


	//----- nvinfo : EIATTR_MAXREG_COUNT
	.align		4
        /*007c*/ 	.byte	0x03, 0x1b
        /*007e*/ 	.short	0x00ff


	//----- nvinfo : EIATTR_EXIT_INSTR_OFFSETS
	.align		4
        /*0080*/ 	.byte	0x04, 0x1c
        /*0082*/ 	.short	(.L_27 - .L_26)


	//   ....[0]....
.L_26:
        /*0084*/ 	.word	0x00000d90


	//   ....[1]....
        /*0088*/ 	.word	0x00000db0


	//----- nvinfo : EIATTR_REQNTID
	.align		4
.L_27:
        /*008c*/ 	.byte	0x04, 0x10
        /*008e*/ 	.short	(.L_29 - .L_28)
.L_28:
        /*0090*/ 	.word	0x00000080
        /*0094*/ 	.word	0x00000001
        /*0098*/ 	.word	0x00000001


	//----- nvinfo : EIATTR_CBANK_PARAM_SIZE
	.align		4
.L_29:
        /*009c*/ 	.byte	0x03, 0x19
        /*009e*/ 	.short	0x0034


	//----- nvinfo : EIATTR_PARAM_CBANK
	.align		4
        /*00a0*/ 	.byte	0x04, 0x0a
        /*00a2*/ 	.short	(.L_31 - .L_30)
	.align		4
.L_30:
        /*00a4*/ 	.word	index@(.nv.constant0.triton_poi_fused__native_batch_norm_legit_no_training_relu_9)
        /*00a8*/ 	.short	0x0210
        /*00aa*/ 	.short	0x0034


	//----- nvinfo : EIATTR_SW_WAR
	.align		4
.L_31:
        /*00ac*/ 	.byte	0x04, 0x36
        /*00ae*/ 	.short	(.L_33 - .L_32)
.L_32:
        /*00b0*/ 	.word	0x00000008
.L_33:


//--------------------- .nv.callgraph             --------------------------
	.section	.nv.callgraph,"",@"SHT_CUDA_CALLGRAPH"
	.align	4
	.sectionentsize	8
	.align		4
        /*0000*/ 	.word	0x00000000
	.align		4
        /*0004*/ 	.word	0xffffffff
	.align		4
        /*0008*/ 	.word	0x00000000
	.align		4
        /*000c*/ 	.word	0xfffffffe
	.align		4
        /*0010*/ 	.word	0x00000000
	.align		4
        /*0014*/ 	.word	0xfffffffd
	.align		4
        /*0018*/ 	.word	0x00000000
	.align		4
        /*001c*/ 	.word	0xfffffffc


//--------------------- .nv.constant4             --------------------------
	.section	.nv.constant4,"a",@progbits
	.align	8
	.align		8
.nv.constant4:
        /*0000*/ 	.dword	_$_str
	.align		8
        /*0008*/ 	.dword	_$_str_$_2


//--------------------- .text.triton_poi_fused__native_batch_norm_legit_no_training_relu_9 --------------------------
	.section	.text.triton_poi_fused__native_batch_norm_legit_no_training_relu_9,"ax",@progbits
	.align	128
        .global         triton_poi_fused__native_batch_norm_legit_no_training_relu_9
        .type           triton_poi_fused__native_batch_norm_legit_no_training_relu_9,@function
        .size           triton_poi_fused__native_batch_norm_legit_no_training_relu_9,(.L_x_1 - triton_poi_fused__native_batch_norm_legit_no_training_relu_9)
        .other          triton_poi_fused__native_batch_norm_legit_no_training_relu_9,@"STO_CUDA_ENTRY STV_DEFAULT"
triton_poi_fused__native_batch_norm_legit_no_training_relu_9:
.text.triton_poi_fused__native_batch_norm_legit_no_training_relu_9:
[----:B------:R-:W0:Y:S01]  /*0000*/  LDC R1, c[0x0][0x28] ;  /* 0x00000a00ff017b82 */ /* 0x000e220000000800 */
[----:B------:R-:W1:Y:S07]  /*0010*/  S2R R0, SR_TID.X ;  /* 0x0000000000007919 */ /* 0x000e6e0000002100 */
[----:B------:R-:W2:Y:S01]  /*0020*/  LDC.64 R4, c[0x0][0x220] ;  /* 0x00008800ff047b82 */ /* 0x000ea20000000a00 */
[----:B------:R-:W-:Y:S01]  /*0030*/  HFMA2.MMA R42, -RZ, RZ, 0, 0 ;  /* 0x00000000ff2a7435 */ /* 0x000fe200000001ff */
[----:B------:R-:W-:Y:S01]  /*0040*/  ULDC.64 UR4, c[0x0][0x208] ;  /* 0x0000820000047ab9 */ /* 0x000fe20000000a00 */
[----:B------:R-:W3:Y:S01]  /*0050*/  S2R R3, SR_CTAID.X ;  /* 0x0000000000037919 */ /* 0x000ee20000002500 */
[----:B------:R-:W-:-:S02]  /*0060*/  MOV R38, RZ ;  /* 0x000000ff00267202 */ /* 0x000fc40000000f00 */
[----:B------:R-:W-:Y:S02]  /*0070*/  CS2R R36, SRZ ;  /* 0x0000000000247805 */ /* 0x000fe4000001ff00 */
[----:B------:R-:W-:Y:S02]  /*0080*/  CS2R R24, SRZ ;  /* 0x0000000000187805 */ /* 0x000fe4000001ff00 */
[----:B------:R-:W-:Y:S02]  /*0090*/  CS2R R34, SRZ ;  /* 0x0000000000227805 */ /* 0x000fe4000001ff00 */
[----:B------:R-:W-:Y:S01]  /*00a0*/  CS2R R32, SRZ ;  /* 0x0000000000207805 */ /* 0x000fe2000001ff00 */
[----:B------:R-:W4:Y:S08]  /*00b0*/  LDC.64 R30, c[0x0][0x218] ;  /* 0x00008600ff1e7b82 */ /* 0x000f300000000a00 */
[----:B------:R-:W5:Y:S08]  /*00c0*/  LDC.64 R28, c[0x0][0x228] ;  /* 0x00008a00ff1c7b82 */ /* 0x000f700000000a00 */
[----:B------:R-:W4:Y:S01]  /*00d0*/  LDC.64 R16, c[0x0][0x230] ;  /* 0x00008c00ff107b82 */ /* 0x000f220000000a00 */
[----:B-1----:R-:W-:-:S07]  /*00e0*/  SHF.L.U32 R0, R0, 0x2, RZ ;  /* 0x0000000200007819 */ /* 0x002fce00000006ff */
[----:B------:R-:W1:Y:S01]  /*00f0*/  LDC.64 R26, c[0x0][0x210] ;  /* 0x00008400ff1a7b82 */ /* 0x000e620000000a00 */
[----:B---3--:R-:W-:Y:S02]  /*0100*/  SHF.R.S32.HI R7, RZ, 0x15, R3 ;  /* 0x00000015ff077819 */ /* 0x008fe40000011403 */
[----:B------:R-:W-:Y:S02]  /*0110*/  LOP3.LUT R0, R0, 0x1fc, RZ, 0xc0, !PT ;  /* 0x000001fc00007812 */ /* 0x000fe400078ec0ff */
[----:B------:R-:W-:Y:S02]  /*0120*/  SGXT R7, R7, 0x1 ;  /* 0x000000010707781a */ /* 0x000fe40000000200 */
[----:B------:R-:W-:-:S04]  /*0130*/  LEA R0, R3, R0, 0xa ;  /* 0x0000000003007211 */ /* 0x000fc800078e50ff */
[----:B------:R-:W-:Y:S02]  /*0140*/  LEA.HI R2, R7, R0, RZ, 0x8 ;  /* 0x0000000007027211 */ /* 0x000fe400078f40ff */
[----:B------:R-:W-:Y:S02]  /*0150*/  ISETP.GE.AND P1, PT, R0, 0x20c00, PT ;  /* 0x00020c000000780c */ /* 0x000fe40003f26270 */
[----:B------:R-:W-:-:S05]  /*0160*/  SHF.R.S32.HI R2, RZ, 0x8, R2 ;  /* 0x00000008ff027819 */ /* 0x000fca0000011402 */
[----:B------:R-:W-:-:S05]  /*0170*/  IMAD.HI R3, R2, 0x3e88cb3d, RZ ;  /* 0x3e88cb3d02037827 */ /* 0x000fca00078e02ff */
[----:B------:R-:W-:-:S04]  /*0180*/  SHF.R.U32.HI R6, RZ, 0x1f, R3 ;  /* 0x0000001fff067819 */ /* 0x000fc80000011603 */
[----:B------:R-:W-:-:S05]  /*0190*/  LEA.HI.SX32 R41, R3, R6, 0x1b ;  /* 0x0000000603297211 */ /* 0x000fca00078fdaff */
[----:B------:R-:W-:-:S04]  /*01a0*/  IMAD R41, R41, -0x83, R2 ;  /* 0xffffff7d29297824 */ /* 0x000fc800078e0202 */
[----:B--2---:R-:W-:-:S05]  /*01b0*/  IMAD.WIDE R2, R41, 0x4, R4 ;  /* 0x0000000429027825 */ /* 0x004fca00078e0204 */
[----:B------:R-:W2:Y:S04]  /*01c0*/  @!P1 LDG.E.EL R42, desc[UR4][R2.64] ;  /* 0x00000004022a9981 */ /* 0x000ea8000c2e1900 */
[----:B------:R-:W3:Y:S01]  /*01d0*/  @!P1 LDG.E.EL R38, desc[UR4][R2.64] ;  /* 0x0000000402269981 */ /* 0x000ee2000c2e1900 */
[----:B------:R-:W-:-:S03]  /*01e0*/  IADD3 R6, R0, 0x200, RZ ;  /* 0x0000020000067810 */ /* 0x000fc60007ffe0ff */
[----:B------:R-:W3:Y:S04]  /*01f0*/  @!P1 LDG.E.EL R36, desc[UR4][R2.64] ;  /* 0x0000000402249981 */ /* 0x000ee8000c2e1900 */
[----:B------:R1:W3:Y:S01]  /*0200*/  @!P1 LDG.E.EL R25, desc[UR4][R2.64] ;  /* 0x0000000402199981 */ /* 0x0002e2000c2e1900 */
[----:B------:R-:W-:-:S04]  /*0210*/  LEA.HI R7, R7, R6, RZ, 0x8 ;  /* 0x0000000607077211 */ /* 0x000fc800078f40ff */
[----:B------:R-:W-:-:S05]  /*0220*/  SHF.R.S32.HI R7, RZ, 0x8, R7 ;  /* 0x00000008ff077819 */ /* 0x000fca0000011407 */
[----:B------:R-:W-:-:S05]  /*0230*/  IMAD.HI R8, R7, 0x3e88cb3d, RZ ;  /* 0x3e88cb3d07087827 */ /* 0x000fca00078e02ff */
[----:B------:R-:W-:Y:S02]  /*0240*/  SHF.R.U32.HI R9, RZ, 0x1f, R8 ;  /* 0x0000001fff097819 */ /* 0x000fe40000011608 */
[----:B------:R-:W-:Y:S02]  /*0250*/  ISETP.GE.AND P0, PT, R6, 0x20c00, PT ;  /* 0x00020c000600780c */ /* 0x000fe40003f06270 */
[----:B------:R-:W-:-:S05]  /*0260*/  LEA.HI.SX32 R8, R8, R9, 0x1b ;  /* 0x0000000908087211 */ /* 0x000fca00078fdaff */
[----:B------:R-:W-:-:S04]  /*0270*/  IMAD R39, R8, -0x83, R7 ;  /* 0xffffff7d08277824 */ /* 0x000fc800078e0207 */
[----:B------:R-:W-:-:S05]  /*0280*/  IMAD.WIDE R4, R39, 0x4, R4 ;  /* 0x0000000427047825 */ /* 0x000fca00078e0204 */
[----:B------:R-:W3:Y:S04]  /*0290*/  @!P0 LDG.E.EL R34, desc[UR4][R4.64] ;  /* 0x0000000404228981 */ /* 0x000ee8000c2e1900 */
[----:B------:R-:W3:Y:S04]  /*02a0*/  @!P0 LDG.E.EL R35, desc[UR4][R4.64] ;  /* 0x0000000404238981 */ /* 0x000ee8000c2e1900 */
[----:B------:R-:W3:Y:S04]  /*02b0*/  @!P0 LDG.E.EL R33, desc[UR4][R4.64] ;  /* 0x0000000404218981 */ /* 0x000ee8000c2e1900 */
[----:B------:R5:W3:Y:S01]  /*02c0*/  @!P0 LDG.E.EL R32, desc[UR4][R4.64] ;  /* 0x0000000404208981 */ /* 0x000ae2000c2e1900 */
[----:B-1----:R-:W-:Y:S01]  /*02d0*/  CS2R R2, SRZ ;  /* 0x0000000000027805 */ /* 0x002fe2000001ff00 */
[----:B----4-:R-:W-:Y:S01]  /*02e0*/  IMAD.WIDE R10, R41, 0x4, R30 ;  /* 0x00000004290a7825 */ /* 0x010fe200078e021e */
[----:B------:R-:W-:-:S02]  /*02f0*/  CS2R R8, SRZ ;  /* 0x0000000000087805 */ /* 0x000fc4000001ff00 */
[----:B------:R-:W-:Y:S02]  /*0300*/  CS2R R20, SRZ ;  /* 0x0000000000147805 */ /* 0x000fe4000001ff00 */
[----:B------:R-:W4:Y:S01]  /*0310*/  @!P1 LDG.E.EL R37, desc[UR4][R10.64] ;  /* 0x000000040a259981 */ /* 0x000f22000c2e1900 */
[----:B0----5:R-:W-:-:S03]  /*0320*/  CS2R R4, SRZ ;  /* 0x0000000000047805 */ /* 0x021fc6000001ff00 */
[----:B------:R-:W5:Y:S01]  /*0330*/  @!P1 LDG.E.EL R2, desc[UR4][R10.64] ;  /* 0x000000040a029981 */ /* 0x000f62000c2e1900 */
[----:B------:R-:W-:-:S03]  /*0340*/  IMAD.WIDE R18, R41, 0x4, R28 ;  /* 0x0000000429127825 */ /* 0x000fc600078e021c */
[----:B------:R-:W4:Y:S04]  /*0350*/  @!P1 LDG.E.EL R3, desc[UR4][R10.64] ;  /* 0x000000040a039981 */ /* 0x000f28000c2e1900 */
[----:B------:R0:W4:Y:S01]  /*0360*/  @!P1 LDG.E.EL R4, desc[UR4][R10.64] ;  /* 0x000000040a049981 */ /* 0x000122000c2e1900 */
[----:B------:R-:W-:-:S03]  /*0370*/  CS2R R6, SRZ ;  /* 0x0000000000067805 */ /* 0x000fc6000001ff00 */
[----:B------:R-:W4:Y:S01]  /*0380*/  @!P1 LDG.E.EL R9, desc[UR4][R18.64] ;  /* 0x0000000412099981 */ /* 0x000f22000c2e1900 */
[----:B------:R-:W-:-:S03]  /*0390*/  IMAD.WIDE R30, R39, 0x4, R30 ;  /* 0x00000004271e7825 */ /* 0x000fc600078e021e */
[----:B------:R-:W4:Y:S01]  /*03a0*/  @!P1 LDG.E.EL R20, desc[UR4][R18.64] ;  /* 0x0000000412149981 */ /* 0x000f22000c2e1900 */
[----:B0-----:R-:W-:Y:S02]  /*03b0*/  CS2R R10, SRZ ;  /* 0x00000000000a7805 */ /* 0x001fe4000001ff00 */
[----:B------:R-:W-:Y:S01]  /*03c0*/  CS2R R22, SRZ ;  /* 0x0000000000167805 */ /* 0x000fe2000001ff00 */
[----:B------:R-:W-:Y:S01]  /*03d0*/  IMAD.WIDE R28, R39, 0x4, R28 ;  /* 0x00000004271c7825 */ /* 0x000fe200078e021c */
[----:B------:R-:W4:Y:S04]  /*03e0*/  @!P0 LDG.E.EL R5, desc[UR4][R30.64] ;  /* 0x000000041e058981 */ /* 0x000f28000c2e1900 */
[----:B------:R-:W4:Y:S04]  /*03f0*/  @!P1 LDG.E.EL R10, desc[UR4][R18.64] ;  /* 0x00000004120a9981 */ /* 0x000f28000c2e1900 */
[----:B------:R-:W4:Y:S04]  /*0400*/  @!P1 LDG.E.EL R11, desc[UR4][R18.64] ;  /* 0x00000004120b9981 */ /* 0x000f28000c2e1900 */
[----:B------:R-:W4:Y:S04]  /*0410*/  @!P0 LDG.E.EL R6, desc[UR4][R30.64] ;  /* 0x000000041e068981 */ /* 0x000f28000c2e1900 */
[----:B------:R-:W4:Y:S04]  /*0420*/  @!P0 LDG.E.EL R7, desc[UR4][R30.64] ;  /* 0x000000041e078981 */ /* 0x000f28000c2e1900 */
[----:B------:R0:W4:Y:S04]  /*0430*/  @!P0 LDG.E.EL R8, desc[UR4][R30.64] ;  /* 0x000000041e088981 */ /* 0x000128000c2e1900 */
[----:B------:R-:W4:Y:S04]  /*0440*/  @!P0 LDG.E.EL R21, desc[UR4][R28.64] ;  /* 0x000000041c158981 */ /* 0x000f28000c2e1900 */
[----:B------:R-:W4:Y:S01]  /*0450*/  @!P0 LDG.E.EL R22, desc[UR4][R28.64] ;  /* 0x000000041c168981 */ /* 0x000f22000c2e1900 */
[----:B0-----:R-:W-:-:S03]  /*0460*/  IMAD.WIDE R30, R41, 0x4, R16 ;  /* 0x00000004291e7825 */ /* 0x001fc600078e0210 */
[----:B------:R-:W4:Y:S01]  /*0470*/  @!P0 LDG.E.EL R23, desc[UR4][R28.64] ;  /* 0x000000041c178981 */ /* 0x000f22000c2e1900 */
[----:B------:R-:W-:-:S03]  /*0480*/  IMAD.WIDE R16, R39, 0x4, R16 ;  /* 0x0000000427107825 */ /* 0x000fc600078e0210 */
[----:B------:R0:W4:Y:S02]  /*0490*/  @!P0 LDG.E.EL R24, desc[UR4][R28.64] ;  /* 0x000000041c188981 */ /* 0x000124000c2e1900 */
[----:B0-----:R-:W-:-:S06]  /*04a0*/  CS2R R28, SRZ ;  /* 0x00000000001c7805 */ /* 0x001fcc000001ff00 */
[----:B------:R-:W4:Y:S04]  /*04b0*/  @!P0 LDG.E.EL R28, desc[UR4][R16.64] ;  /* 0x00000004101c8981 */ /* 0x000f28000c2e1900 */
[----:B------:R-:W4:Y:S01]  /*04c0*/  @!P0 LDG.E.EL R29, desc[UR4][R16.64] ;  /* 0x00000004101d8981 */ /* 0x000f22000c2e1900 */
[----:B------:R-:W-:-:S06]  /*04d0*/  CS2R R40, SRZ ;  /* 0x0000000000287805 */ /* 0x000fcc000001ff00 */
[----:B------:R-:W4:Y:S04]  /*04e0*/  @!P1 LDG.E.EL R40, desc[UR4][R30.64] ;  /* 0x000000041e289981 */ /* 0x000f28000c2e1900 */
[----:B------:R-:W4:Y:S01]  /*04f0*/  @!P1 LDG.E.EL R41, desc[UR4][R30.64] ;  /* 0x000000041e299981 */ /* 0x000f22000c2e1900 */
[----:B------:R-:W-:Y:S02]  /*0500*/  CS2R R12, SRZ ;  /* 0x00000000000c7805 */ /* 0x000fe4000001ff00 */
[----:B------:R-:W-:Y:S01]  /*0510*/  CS2R R14, SRZ ;  /* 0x00000000000e7805 */ /* 0x000fe2000001ff00 */
[----:B------:R-:W-:-:S05]  /*0520*/  IMAD.WIDE R26, R0, 0x4, R26 ;  /* 0x00000004001a7825 */ /* 0x000fca00078e021a */
[----:B------:R-:W4:Y:S01]  /*0530*/  @!P1 LDG.E.128 R12, desc[UR4][R26.64] ;  /* 0x000000041a0c9981 */ /* 0x000f22000c1e1d00 */
[----:B--2---:R-:W-:-:S04]  /*0540*/  FADD R44, R42, 0.0010000000474974513054 ;  /* 0x3a83126f2a2c7421 */ /* 0x004fc80000000000 */
[----:B------:R-:W0:Y:S01]  /*0550*/  MUFU.SQRT R18, R44 ;  /* 0x0000002c00127308 */ /* 0x000e220000002000 */
[----:B---3--:R-:W-:Y:S01]  /*0560*/  FADD R19, R38, 0.0010000000474974513054 ;  /* 0x3a83126f26137421 */ /* 0x008fe20000000000 */
[----:B------:R-:W-:Y:S01]  /*0570*/  CS2R R38, SRZ ;  /* 0x0000000000267805 */ /* 0x000fe2000001ff00 */
[----:B------:R-:W-:-:S05]  /*0580*/  FADD R36, R36, 0.0010000000474974513054 ;  /* 0x3a83126f24247421 */ /* 0x000fca0000000000 */
[----:B------:R-:W1:Y:S01]  /*0590*/  MUFU.SQRT R19, R19 ;  /* 0x0000001300137308 */ /* 0x000e620000002000 */
[----:B------:R-:W-:Y:S01]  /*05a0*/  FADD R25, R25, 0.0010000000474974513054 ;  /* 0x3a83126f19197421 */ /* 0x000fe20000000000 */
[----:B------:R-:W2:Y:S04]  /*05b0*/  @!P0 LDG.E.EL R38, desc[UR4][R16.64] ;  /* 0x0000000410268981 */ /* 0x000ea8000c2e1900 */
[----:B------:R3:W2:Y:S01]  /*05c0*/  @!P0 LDG.E.EL R39, desc[UR4][R16.64] ;  /* 0x0000000410278981 */ /* 0x0006a2000c2e1900 */
[C---:B0-----:R-:W-:Y:S01]  /*05d0*/  FSETP.GT.AND P3, PT, R18.reuse, 8.50705917302346158658e+37, PT ;  /* 0x7e8000001200780b */ /* 0x041fe20003f64000 */
[----:B------:R0:W0:Y:S01]  /*05e0*/  MUFU.SQRT R44, R25 ;  /* 0x00000019002c7308 */ /* 0x0000220000002000 */
[----:B------:R-:W-:Y:S01]  /*05f0*/  FSETP.GEU.AND P6, PT, R18, 1.175494350822287508e-38, PT ;  /* 0x008000001200780b */ /* 0x000fe20003fce000 */
[----:B---3--:R-:W-:-:S06]  /*0600*/  HFMA2.MMA R16, -RZ, RZ, 1.625, 0 ;  /* 0x3e800000ff107435 */ /* 0x008fcc00000001ff */
[----:B------:R-:W3:Y:S01]  /*0610*/  MUFU.SQRT R36, R36 ;  /* 0x0000002400247308 */ /* 0x000ee20000002000 */
[----:B-1----:R-:W-:-:S03]  /*0620*/  FSETP.GT.AND P5, PT, R19, 8.50705917302346158658e+37, PT ;  /* 0x7e8000001300780b */ /* 0x002fc60003fa4000 */
[----:B------:R-:W-:Y:S01]  /*0630*/  @P3 FMUL R18, R18, 0.25 ;  /* 0x3e80000012123820 */ /* 0x000fe20000400000 */
[----:B------:R-:W-:Y:S02]  /*0640*/  FSETP.GEU.AND P2, PT, R19, 1.175494350822287508e-38, PT ;  /* 0x008000001300780b */ /* 0x000fe40003f4e000 */
[----:B0-----:R-:W-:Y:S01]  /*0650*/  FSEL R25, R16, 1, P3 ;  /* 0x3f80000010197808 */ /* 0x001fe20001800000 */
[----:B------:R-:W-:Y:S01]  /*0660*/  @!P6 FMUL R18, R18, 16777216 ;  /* 0x4b8000001212e820 */ /* 0x000fe20000400000 */
[----:B------:R-:W-:-:S03]  /*0670*/  FSETP.GT.AND P4, PT, R44, 8.50705917302346158658e+37, PT ;  /* 0x7e8000002c00780b */ /* 0x000fc60003f84000 */
[----:B------:R-:W-:Y:S01]  /*0680*/  @!P6 FMUL R25, R25, 16777216 ;  /* 0x4b8000001919e820 */ /* 0x000fe20000400000 */
[----:B---3--:R-:W-:Y:S01]  /*0690*/  FSETP.GT.AND P6, PT, R36, 8.50705917302346158658e+37, PT ;  /* 0x7e8000002400780b */ /* 0x008fe20003fc4000 */
[----:B------:R-:W-:Y:S01]  /*06a0*/  @P5 FMUL R19, R19, 0.25 ;  /* 0x3e80000013135820 */ /* 0x000fe20000400000 */
[----:B------:R-:W-:Y:S02]  /*06b0*/  FSEL R45, R16, 1, P5 ;  /* 0x3f800000102d7808 */ /* 0x000fe40002800000 */
[----:B------:R-:W-:Y:S02]  /*06c0*/  FSETP.GEU.AND P3, PT, R44, 1.175494350822287508e-38, PT ;  /* 0x008000002c00780b */ /* 0x000fe40003f6e000 */
[----:B------:R-:W-:Y:S02]  /*06d0*/  FSETP.GEU.AND P5, PT, R36, 1.175494350822287508e-38, PT ;  /* 0x008000002400780b */ /* 0x000fe40003fae000 */
[----:B------:R-:W-:Y:S01]  /*06e0*/  CS2R R42, SRZ ;  /* 0x00000000002a7805 */ /* 0x000fe2000001ff00 */
[----:B------:R-:W-:Y:S01]  /*06f0*/  @!P2 FMUL R19, R19, 16777216 ;  /* 0x4b8000001313a820 */ /* 0x000fe20000400000 */
[----:B------:R-:W0:Y:S01]  /*0700*/  MUFU.RCP R18, R18 ;  /* 0x0000001200127308 */ /* 0x000e220000001000 */
[----:B------:R-:W-:-:S03]  /*0710*/  @P4 FMUL R44, R44, 0.25 ;  /* 0x3e8000002c2c4820 */ /* 0x000fc60000400000 */
[----:B------:R-:W3:Y:S01]  /*0720*/  @!P1 LDG.E.EL R42, desc[UR4][R30.64] ;  /* 0x000000041e2a9981 */ /* 0x000ee2000c2e1900 */
[----:B------:R-:W-:-:S03]  /*0730*/  @P6 FMUL R36, R36, 0.25 ;  /* 0x3e80000024246820 */ /* 0x000fc60000400000 */
[----:B------:R1:W2:Y:S01]  /*0740*/  @!P1 LDG.E.EL R43, desc[UR4][R30.64] ;  /* 0x000000041e2b9981 */ /* 0x0002a2000c2e1900 */
[----:B------:R-:W-:Y:S01]  /*0750*/  FADD R34, R34, 0.0010000000474974513054 ;  /* 0x3a83126f22227421 */ /* 0x000fe20000000000 */
[----:B------:R-:W-:Y:S01]  /*0760*/  @!P3 FMUL R44, R44, 16777216 ;  /* 0x4b8000002c2cb820 */ /* 0x000fe20000400000 */
[----:B------:R-:W-:Y:S01]  /*0770*/  @!P5 FMUL R36, R36, 16777216 ;  /* 0x4b8000002424d820 */ /* 0x000fe20000400000 */
[----:B-1----:R1:W0:Y:S01]  /*0780*/  MUFU.RCP R30, R19 ;  /* 0x00000013001e7308 */ /* 0x0022220000001000 */
[----:B------:R-:W-:Y:S01]  /*0790*/  @!P2 FMUL R45, R45, 16777216 ;  /* 0x4b8000002d2da820 */ /* 0x000fe20000400000 */
[----:B------:R-:W-:-:S06]  /*07a0*/  FADD R35, R35, 0.0010000000474974513054 ;  /* 0x3a83126f23237421 */ /* 0x000fcc0000000000 */
[----:B------:R0:W-:Y:S01]  /*07b0*/  MUFU.SQRT R17, R34 ;  /* 0x0000002200117308 */ /* 0x0001e20000002000 */
[----:B-1----:R-:W-:-:S07]  /*07c0*/  FSEL R19, R16, 1, P4 ;  /* 0x3f80000010137808 */ /* 0x002fce0002000000 */
[----:B------:R-:W1:Y:S01]  /*07d0*/  MUFU.RCP R31, R44 ;  /* 0x0000002c001f7308 */ /* 0x000e620000001000 */
[----:B0-----:R-:W-:Y:S01]  /*07e0*/  FMUL R25, R18, R25 ;  /* 0x0000001912197220 */ /* 0x001fe20000400000 */
[----:B------:R-:W-:-:S06]  /*07f0*/  FMUL R30, R30, R45 ;  /* 0x0000002d1e1e7220 */ /* 0x000fcc0000400000 */
[----:B------:R-:W0:Y:S01]  /*0800*/  MUFU.RCP R36, R36 ;  /* 0x0000002400247308 */ /* 0x000e220000001000 */
[----:B------:R-:W-:Y:S01]  /*0810*/  FSEL R45, R16, 1, P6 ;  /* 0x3f800000102d7808 */ /* 0x000fe20003000000 */
[----:B------:R-:W-:-:S06]  /*0820*/  @!P3 FMUL R19, R19, 16777216 ;  /* 0x4b8000001313b820 */ /* 0x000fcc0000400000 */
[----:B------:R-:W5:Y:S01]  /*0830*/  MUFU.SQRT R18, R35 ;  /* 0x0000002300127308 */ /* 0x000f620000002000 */
[----:B------:R-:W-:Y:S01]  /*0840*/  @!P5 FMUL R45, R45, 16777216 ;  /* 0x4b8000002d2dd820 */ /* 0x000fe20000400000 */
[----:B------:R-:W-:Y:S01]  /*0850*/  FADD R34, R33, 0.0010000000474974513054 ;  /* 0x3a83126f21227421 */ /* 0x000fe20000000000 */
[----:B-1----:R-:W-:Y:S01]  /*0860*/  FMUL R31, R31, R19 ;  /* 0x000000131f1f7220 */ /* 0x002fe20000400000 */
[C---:B------:R-:W-:Y:S01]  /*0870*/  FSETP.GT.AND P3, PT, R17.reuse, 8.50705917302346158658e+37, PT ;  /* 0x7e8000001100780b */ /* 0x040fe20003f64000 */
[----:B------:R-:W-:Y:S01]  /*0880*/  FADD R19, R32, 0.0010000000474974513054 ;  /* 0x3a83126f20137421 */ /* 0x000fe20000000000 */
[----:B0-----:R-:W-:Y:S01]  /*0890*/  FMUL R32, R36, R45 ;  /* 0x0000002d24207220 */ /* 0x001fe20000400000 */
[----:B------:R-:W-:Y:S01]  /*08a0*/  FSETP.GEU.AND P6, PT, R17, 1.175494350822287508e-38, PT ;  /* 0x008000001100780b */ /* 0x000fe20003fce000 */
[----:B------:R-:W0:Y:S01]  /*08b0*/  MUFU.SQRT R36, R34 ;  /* 0x0000002200247308 */ /* 0x000e220000002000 */
[----:B------:R-:W-:Y:S02]  /*08c0*/  FSEL R33, R16, 1, P3 ;  /* 0x3f80000010217808 */ /* 0x000fe40001800000 */
[----:B-----5:R-:W-:-:S06]  /*08d0*/  FSETP.GT.AND P5, PT, R18, 8.50705917302346158658e+37, PT ;  /* 0x7e8000001200780b */ /* 0x020fcc0003fa4000 */
[----:B------:R-:W-:Y:S01]  /*08e0*/  @P3 FMUL R17, R17, 0.25 ;  /* 0x3e80000011113820 */ /* 0x000fe20000400000 */
[----:B------:R-:W1:Y:S03]  /*08f0*/  MUFU.SQRT R19, R19 ;  /* 0x0000001300137308 */ /* 0x000e660000002000 */
[----:B------:R-:W-:Y:S01]  /*0900*/  @!P6 FMUL R17, R17, 16777216 ;  /* 0x4b8000001111e820 */ /* 0x000fe20000400000 */
[----:B------:R-:W-:Y:S01]  /*0910*/  @!P6 FMUL R33, R33, 16777216 ;  /* 0x4b8000002121e820 */ /* 0x000fe20000400000 */
[----:B0-----:R-:W-:Y:S02]  /*0920*/  FSETP.GT.AND P6, PT, R36, 8.50705917302346158658e+37, PT ;  /* 0x7e8000002400780b */ /* 0x001fe40003fc4000 */
[C---:B------:R-:W-:Y:S01]  /*0930*/  FSETP.GEU.AND P2, PT, R18.reuse, 1.175494350822287508e-38, PT ;  /* 0x008000001200780b */ /* 0x040fe20003f4e000 */
[----:B------:R-:W-:Y:S01]  /*0940*/  @P5 FMUL R18, R18, 0.25 ;  /* 0x3e80000012125820 */ /* 0x000fe20000400000 */
[----:B------:R-:W-:-:S02]  /*0950*/  FSEL R34, R16, 1, P5 ;  /* 0x3f80000010227808 */ /* 0x000fc40002800000 */
[----:B------:R-:W-:Y:S02]  /*0960*/  FSETP.GEU.AND P5, PT, R36, 1.175494350822287508e-38, PT ;  /* 0x008000002400780b */ /* 0x000fe40003fae000 */
[----:B-1----:R-:W-:-:S05]  /*0970*/  FSETP.GT.AND P4, PT, R19, 8.50705917302346158658e+37, PT ;  /* 0x7e8000001300780b */ /* 0x002fca0003f84000 */
[----:B------:R-:W-:Y:S01]  /*0980*/  @P6 FMUL R36, R36, 0.25 ;  /* 0x3e80000024246820 */ /* 0x000fe20000400000 */
[----:B------:R-:W-:Y:S01]  /*0990*/  FSETP.GEU.AND P3, PT, R19, 1.175494350822287508e-38, PT ;  /* 0x008000001300780b */ /* 0x000fe20003f6e000 */
[----:B------:R0:W1:Y:S04]  /*09a0*/  MUFU.RCP R44, R17 ;  /* 0x00000011002c7308 */ /* 0x0000680000001000 */
[----:B------:R-:W-:-:S06]  /*09b0*/  @!P5 FMUL R36, R36, 16777216 ;  /* 0x4b8000002424d820 */ /* 0x000fcc0000400000 */
[----:B------:R-:W5:Y:S01]  /*09c0*/  MUFU.RCP R36, R36 ;  /* 0x0000002400247308 */ /* 0x000f620000001000 */
[----:B0-----:R-:W-:Y:S01]  /*09d0*/  FSEL R17, R16, 1, P6 ;  /* 0x3f80000010117808 */ /* 0x001fe20003000000 */
[----:B------:R-:W-:Y:S01]  /*09e0*/  @P4 FMUL R19, R19, 0.25 ;  /* 0x3e80000013134820 */ /* 0x000fe20000400000 */
[----:B------:R-:W-:-:S03]  /*09f0*/  @!P2 FMUL R18, R18, 16777216 ;  /* 0x4b8000001212a820 */ /* 0x000fc60000400000 */
[----:B------:R-:W-:Y:S01]  /*0a00*/  @!P3 FMUL R19, R19, 16777216 ;  /* 0x4b8000001313b820 */ /* 0x000fe20000400000 */
[----:B------:R-:W-:Y:S01]  /*0a10*/  @!P5 FMUL R17, R17, 16777216 ;  /* 0x4b8000001111d820 */ /* 0x000fe20000400000 */
[----:B-1----:R-:W-:Y:S01]  /*0a20*/  FMUL R33, R44, R33 ;  /* 0x000000212c217220 */ /* 0x002fe20000400000 */
[----:B------:R-:W-:Y:S01]  /*0a30*/  MUFU.RCP R45, R18 ;  /* 0x00000012002d7308 */ /* 0x000fe20000001000 */
[----:B------:R-:W-:Y:S01]  /*0a40*/  FSEL R44, R16, 1, P4 ;  /* 0x3f800000102c7808 */ /* 0x000fe20002000000 */
[----:B-----5:R-:W-:Y:S01]  /*0a50*/  FMUL R36, R36, R17 ;  /* 0x0000001124247220 */ /* 0x020fe20000400000 */
[----:B------:R-:W-:-:S05]  /*0a60*/  CS2R R16, SRZ ;  /* 0x0000000000107805 */ /* 0x000fca000001ff00 */
[----:B------:R0:W1:Y:S02]  /*0a70*/  MUFU.RCP R35, R19 ;  /* 0x0000001300237308 */ /* 0x0000640000001000 */
[----:B0-----:R-:W-:-:S06]  /*0a80*/  CS2R R18, SRZ ;  /* 0x0000000000127805 */ /* 0x001fcc000001ff00 */
[----:B------:R-:W5:Y:S01]  /*0a90*/  @!P0 LDG.E.128 R16, desc[UR4][R26.64+0x800] ;  /* 0x000800041a108981 */ /* 0x000f62000c1e1d00 */
[----:B------:R-:W-:-:S04]  /*0aa0*/  @!P3 FMUL R44, R44, 16777216 ;  /* 0x4b8000002c2cb820 */ /* 0x000fc80000400000 */
[----:B-1----:R-:W-:Y:S01]  /*0ab0*/  FMUL R35, R35, R44 ;  /* 0x0000002c23237220 */ /* 0x002fe20000400000 */
[----:B----4-:R-:W-:Y:S01]  /*0ac0*/  FADD R44, -R37, R12 ;  /* 0x0000000c252c7221 */ /* 0x010fe20000000100 */
[----:B------:R-:W-:Y:S02]  /*0ad0*/  FADD R37, -R2, R13 ;  /* 0x0000000d02257221 */ /* 0x000fe40000000100 */
[----:B------:R-:W0:Y:S01]  /*0ae0*/  LDC.64 R12, c[0x0][0x238] ;  /* 0x00008e00ff0c7b82 */ /* 0x000e220000000a00 */
[----:B------:R-:W-:Y:S01]  /*0af0*/  FADD R14, -R3, R14 ;  /* 0x0000000e030e7221 */ /* 0x000fe20000000100 */
[----:B------:R-:W-:Y:S01]  /*0b00*/  FADD R15, -R4, R15 ;  /* 0x0000000f040f7221 */ /* 0x000fe20000000100 */
[----:B------:R-:W-:Y:S01]  /*0b10*/  FMUL R25, R25, R44 ;  /* 0x0000002c19197220 */ /* 0x000fe20000400000 */
[----:B------:R-:W-:Y:S01]  /*0b20*/  FMUL R30, R30, R37 ;  /* 0x000000251e1e7220 */ /* 0x000fe20000400000 */
[----:B------:R-:W-:Y:S01]  /*0b30*/  FMUL R31, R31, R14 ;  /* 0x0000000e1f1f7220 */ /* 0x000fe20000400000 */
[----:B------:R-:W-:Y:S01]  /*0b40*/  FMUL R32, R32, R15 ;  /* 0x0000000f20207220 */ /* 0x000fe20000400000 */
[----:B------:R-:W-:Y:S01]  /*0b50*/  @!P2 FMUL R34, R34, 16777216 ;  /* 0x4b8000002222a820 */ /* 0x000fe20000400000 */
[----:B------:R-:W-:Y:S01]  /*0b60*/  FFMA R9, R25, R9, R40 ;  /* 0x0000000919097223 */ /* 0x000fe20000000028 */
[----:B------:R-:W-:-:S02]  /*0b70*/  FFMA R10, R30, R10, R41 ;  /* 0x0000000a1e0a7223 */ /* 0x000fc40000000029 */
[----:B------:R-:W-:Y:S02]  /*0b80*/  FMUL R34, R45, R34 ;  /* 0x000000222d227220 */ /* 0x000fe40000400000 */
[C---:B------:R-:W-:Y:S02]  /*0b90*/  FSETP.GEU.AND P5, PT, R9.reuse, RZ, PT ;  /* 0x000000ff0900720b */ /* 0x040fe40003fae000 */
[----:B------:R-:W-:Y:S02]  /*0ba0*/  FSETP.GEU.AND P4, PT, R10, RZ, PT ;  /* 0x000000ff0a00720b */ /* 0x000fe40003f8e000 */
[----:B------:R-:W-:Y:S01]  /*0bb0*/  SEL R4, R9, RZ, P5 ;  /* 0x000000ff09047207 */ /* 0x000fe20002800000 */
[----:B0-----:R-:W-:-:S04]  /*0bc0*/  IMAD.WIDE R12, R0, 0x4, R12 ;  /* 0x00000004000c7825 */ /* 0x001fc800078e020c */
[----:B---3--:R-:W-:Y:S01]  /*0bd0*/  FFMA R11, R31, R11, R42 ;  /* 0x0000000b1f0b7223 */ /* 0x008fe2000000002a */
[----:B--2---:R-:W-:-:S04]  /*0be0*/  FFMA R20, R32, R20, R43 ;  /* 0x0000001420147223 */ /* 0x004fc8000000002b */
[----:B------:R-:W-:Y:S02]  /*0bf0*/  FSETP.GEU.AND P3, PT, R11, RZ, PT ;  /* 0x000000ff0b00720b */ /* 0x000fe40003f6e000 */
[----:B------:R-:W-:Y:S01]  /*0c00*/  FSETP.GEU.AND P2, PT, R20, RZ, PT ;  /* 0x000000ff1400720b */ /* 0x000fe20003f4e000 */
[----:B-----5:R-:W-:Y:S01]  /*0c10*/  FADD R19, -R8, R19 ;  /* 0x0000001308137221 */ /* 0x020fe20000000100 */
[----:B------:R-:W-:Y:S01]  /*0c20*/  FADD R18, -R7, R18 ;  /* 0x0000001207127221 */ /* 0x000fe20000000100 */
[----:B------:R-:W-:Y:S01]  /*0c30*/  FADD R17, -R6, R17 ;  /* 0x0000001106117221 */ /* 0x000fe20000000100 */
[----:B------:R-:W-:Y:S01]  /*0c40*/  FADD R16, -R5, R16 ;  /* 0x0000001005107221 */ /* 0x000fe20000000100 */
[----:B------:R-:W-:Y:S01]  /*0c50*/  FMUL R36, R36, R19 ;  /* 0x0000001324247220 */ /* 0x000fe20000400000 */
[----:B------:R-:W-:Y:S01]  /*0c60*/  FMUL R35, R35, R18 ;  /* 0x0000001223237220 */ /* 0x000fe20000400000 */
[----:B------:R-:W-:Y:S01]  /*0c70*/  FMUL R34, R34, R17 ;  /* 0x0000001122227220 */ /* 0x000fe20000400000 */
[----:B------:R-:W-:Y:S01]  /*0c80*/  FMUL R33, R33, R16 ;  /* 0x0000001021217220 */ /* 0x000fe20000400000 */
[----:B------:R-:W-:Y:S01]  /*0c90*/  SEL R7, R20, RZ, P2 ;  /* 0x000000ff14077207 */ /* 0x000fe20001000000 */
[----:B------:R-:W-:Y:S01]  /*0ca0*/  FFMA R24, R36, R24, R39 ;  /* 0x0000001824187223 */ /* 0x000fe20000000027 */
[----:B------:R-:W-:Y:S01]  /*0cb0*/  SEL R6, R11, RZ, P3 ;  /* 0x000000ff0b067207 */ /* 0x000fe20001800000 */
[----:B------:R-:W-:Y:S01]  /*0cc0*/  FFMA R23, R35, R23, R38 ;  /* 0x0000001723177223 */ /* 0x000fe20000000026 */
[----:B------:R-:W-:Y:S01]  /*0cd0*/  SEL R5, R10, RZ, P4 ;  /* 0x000000ff0a057207 */ /* 0x000fe20002000000 */
[----:B------:R-:W-:Y:S01]  /*0ce0*/  FFMA R22, R34, R22, R29 ;  /* 0x0000001622167223 */ /* 0x000fe2000000001d */
[----:B------:R-:W-:-:S02]  /*0cf0*/  FFMA R21, R33, R21, R28 ;  /* 0x0000001521157223 */ /* 0x000fc4000000001c */
[----:B------:R-:W-:Y:S01]  /*0d00*/  FSETP.GEU.AND P2, PT, R23, RZ, PT ;  /* 0x000000ff1700720b */ /* 0x000fe20003f4e000 */
[----:B------:R0:W-:Y:S01]  /*0d10*/  @!P1 STG.E.128 desc[UR4][R12.64], R4 ;  /* 0x000000040c009986 */ /* 0x0001e2000c101d04 */
[----:B------:R-:W-:Y:S02]  /*0d20*/  FSETP.GEU.AND P1, PT, R24, RZ, PT ;  /* 0x000000ff1800720b */ /* 0x000fe40003f2e000 */
[----:B------:R-:W-:Y:S02]  /*0d30*/  FSETP.GEU.AND P3, PT, R22, RZ, PT ;  /* 0x000000ff1600720b */ /* 0x000fe40003f6e000 */
[----:B------:R-:W-:Y:S02]  /*0d40*/  FSETP.GEU.AND P4, PT, R21, RZ, PT ;  /* 0x000000ff1500720b */ /* 0x000fe40003f8e000 */
[----:B------:R-:W-:Y:S02]  /*0d50*/  SEL R11, R24, RZ, P1 ;  /* 0x000000ff180b7207 */ /* 0x000fe40000800000 */
[----:B------:R-:W-:-:S02]  /*0d60*/  SEL R10, R23, RZ, P2 ;  /* 0x000000ff170a7207 */ /* 0x000fc40001000000 */
[----:B------:R-:W-:Y:S02]  /*0d70*/  SEL R9, R22, RZ, P3 ;  /* 0x000000ff16097207 */ /* 0x000fe40001800000 */
[----:B------:R-:W-:Y:S01]  /*0d80*/  SEL R8, R21, RZ, P4 ;  /* 0x000000ff15087207 */ /* 0x000fe20002000000 */
[----:B0-----:R-:W-:Y:S06]  /*0d90*/  @P0 EXIT ;  /* 0x000000000000094d */ /* 0x001fec0003800000 */
[----:B------:R-:W-:Y:S01]  /*0da0*/  STG.E.128 desc[UR4][R12.64+0x800], R8 ;  /* 0x000800080c007986 */ /* 0x000fe2000c101d04 */
[----:B------:R-:W-:Y:S05]  /*0db0*/  EXIT ;  /* 0x000000000000794d */ /* 0x000fea0003800000 */
.L_x_0:
[----:B------:R-:W-:-:S00]  /*0dc0*/  BRA `(.L_x_0) ;  /* 0xfffffffc00fc7947 */ /* 0x000fc0000383ffff */
[----:B------:R-:W-:-:S00]  /*0dd0*/  NOP ;  /* 0x0000000000007918 */ /* 0x000fc00000000000 */
        /* <DEDUP_REMOVED lines=10> */
.L_x_1:


//--------------------- .nv.global.init           --------------------------
	.section	.nv.global.init,"aw",@progbits
.nv.global.init:
	.type		_$_str,@object
	.size		_$_str,(_$_str_$_2 - _$_str)
_$_str:
        /*0000*/ 	.byte	0x5f, 0x5f, 0x43, 0x55, 0x44, 0x41, 0x5f, 0x46, 0x54, 0x5a, 0x00
	.type		_$_str_$_2,@object
	.size		_$_str_$_2,(.L_1 - _$_str_$_2)
_$_str_$_2:
        /*000b*/ 	.byte	0x5f, 0x5f, 0x43, 0x55, 0x44, 0x41, 0x5f, 0x50, 0x52, 0x45, 0x43, 0x5f, 0x53, 0x51, 0x52, 0x54
        /*001b*/ 	.byte	0x00
.L_1:


//--------------------- .nv.constant0.triton_poi_fused__native_batch_norm_legit_no_training_relu_9 --------------------------
	.section	.nv.constant0.triton_poi_fused__native_batch_norm_legit_no_training_relu_9,"a",@progbits
	.sectionflags	@""
	.align	4
.nv.constant0.triton_poi_fused__native_batch_norm_legit_no_training_relu_9:
	.zero		580
